	.headerflags	@"EF_CUDA_TEXMODE_UNIFIED EF_CUDA_64BIT_ADDRESS EF_CUDA_ACCELERATORS EF_CUDA_SM90 EF_CUDA_VIRTUAL_SM(EF_CUDA_SM90)"
	.elftype	@"ET_EXEC"


//--------------------- .nv.info                  --------------------------
	.section	.nv.info,"",@"SHT_CUDA_INFO"
	.align	4


	//----- nvinfo : EIATTR_REGCOUNT
	.align		4
        /*0000*/ 	.byte	0x04, 0x2f
        /*0002*/ 	.short	(.L_1 - .L_0)
	.align		4
.L_0:
        /*0004*/ 	.word	index@(triton_poi_fused_leaky_relu_leaky_relu_backward_0)
        /*0008*/ 	.word	0x0000000c


	//----- nvinfo : EIATTR_MIN_STACK_SIZE
	.align		4
.L_1:
        /*000c*/ 	.byte	0x04, 0x12
        /*000e*/ 	.short	(.L_3 - .L_2)
	.align		4
.L_2:
        /*0010*/ 	.word	index@(triton_poi_fused_leaky_relu_leaky_relu_backward_0)
        /*0014*/ 	.word	0x00000000


	//----- nvinfo : EIATTR_FRAME_SIZE
	.align		4
.L_3:
        /*0018*/ 	.byte	0x04, 0x11
        /*001a*/ 	.short	(.L_5 - .L_4)
	.align		4
.L_4:
        /*001c*/ 	.word	index@(triton_poi_fused_leaky_relu_leaky_relu_backward_0)
        /*0020*/ 	.word	0x00000000


	//----- nvinfo : EIATTR_MIN_STACK_SIZE
	.align		4
.L_5:
        /*0024*/ 	.byte	0x04, 0x12
        /*0026*/ 	.short	(.L_7 - .L_6)
	.align		4
.L_6:
        /*0028*/ 	.word	index@(triton_poi_fused_leaky_relu_leaky_relu_backward_0)
        /*002c*/ 	.word	0x00000000
.L_7:


//--------------------- .nv.info.triton_poi_fused_leaky_relu_leaky_relu_backward_0 --------------------------
	.section	.nv.info.triton_poi_fused_leaky_relu_leaky_relu_backward_0,"",@"SHT_CUDA_INFO"
	.sectionflags	@""
	.align	4


	//----- nvinfo : EIATTR_CUDA_API_VERSION
	.align		4
        /*0000*/ 	.byte	0x04, 0x37
        /*0002*/ 	.short	(.L_9 - .L_8)
.L_8:
        /*0004*/ 	.word	0x0000007c


	//----- nvinfo : EIATTR_KPARAM_INFO
	.align		4
.L_9:
        /*0008*/ 	.byte	0x04, 0x17
        /*000a*/ 	.short	(.L_11 - .L_10)
.L_10:
        /*000c*/ 	.word	0x00000000
        /*0010*/ 	.short	0x0002
        /*0012*/ 	.short	0x0010
        /*0014*/ 	.byte	0x00, 0xf0, 0x11, 0x00


	//----- nvinfo : EIATTR_KPARAM_INFO
	.align		4
.L_11:
        /*0018*/ 	.byte	0x04, 0x17
        /*001a*/ 	.short	(.L_13 - .L_12)
.L_12:
        /*001c*/ 	.word	0x00000000
        /*0020*/ 	.short	0x0001
        /*0022*/ 	.short	0x0008
        /*0024*/ 	.byte	0x00, 0xf4, 0x21, 0x00


	//----- nvinfo : EIATTR_KPARAM_INFO
	.align		4
.L_13:
        /*0028*/ 	.byte	0x04, 0x17
        /*002a*/ 	.short	(.L_15 - .L_14)
.L_14:
        /*002c*/ 	.word	0x00000000
        /*0030*/ 	.short	0x0000
        /*0032*/ 	.short	0x0000
        /*0034*/ 	.byte	0x00, 0xf4, 0x21, 0x00


	//----- nvinfo : EIATTR_SPARSE_MMA_MASK
	.align		4
.L_15:
        /*0038*/ 	.byte	0x03, 0x50
        /*003a*/ 	.short	0x0000


	//----- nvinfo : EIATTR_MAXREG_COUNT
	.align		4
        /*003c*/ 	.byte	0x03, 0x1b
        /*003e*/ 	.short	0x00ff


	//----- nvinfo : EIATTR_EXIT_INSTR_OFFSETS
	.align		4
        /*0040*/ 	.byte	0x04, 0x1c
        /*0042*/ 	.short	(.L_17 - .L_16)


	//   ....[0]....
.L_16:
        /*0044*/ 	.word	0x00000190


	//   ....[1]....
        /*0048*/ 	.word	0x000001b0


	//----- nvinfo : EIATTR_REQNTID
	.align		4
.L_17:
        /*004c*/ 	.byte	0x04, 0x10
        /*004e*/ 	.short	(.L_19 - .L_18)
.L_18:
        /*0050*/ 	.word	0x00000080
        /*0054*/ 	.word	0x00000001
        /*0058*/ 	.word	0x00000001


	//----- nvinfo : EIATTR_CBANK_PARAM_SIZE
	.align		4
.L_19:
        /*005c*/ 	.byte	0x03, 0x19
        /*005e*/ 	.short	0x0014


	//----- nvinfo : EIATTR_PARAM_CBANK
	.align		4
        /*0060*/ 	.byte	0x04, 0x0a
        /*0062*/ 	.short	(.L_21 - .L_20)
	.align		4
.L_20:
        /*0064*/ 	.word	index@(.nv.constant0.triton_poi_fused_leaky_relu_leaky_relu_backward_0)
        /*0068*/ 	.short	0x0210
        /*006a*/ 	.short	0x0014


	//----- nvinfo : EIATTR_SW_WAR
	.align		4
.L_21:
        /*006c*/ 	.byte	0x04, 0x36
        /*006e*/ 	.short	(.L_23 - .L_22)
.L_22:
        /*0070*/ 	.word	0x00000008
.L_23:


//--------------------- .nv.callgraph             --------------------------
	.section	.nv.callgraph,"",@"SHT_CUDA_CALLGRAPH"
	.align	4
	.sectionentsize	8
	.align		4
        /*0000*/ 	.word	0x00000000
	.align		4
        /*0004*/ 	.word	0xffffffff
	.align		4
        /*0008*/ 	.word	0x00000000
	.align		4
        /*000c*/ 	.word	0xfffffffe
	.align		4
        /*0010*/ 	.word	0x00000000
	.align		4
        /*0014*/ 	.word	0xfffffffd
	.align		4
        /*0018*/ 	.word	0x00000000
	.align		4
        /*001c*/ 	.word	0xfffffffc


//--------------------- .text.triton_poi_fused_leaky_relu_leaky_relu_backward_0 --------------------------
	.section	.text.triton_poi_fused_leaky_relu_leaky_relu_backward_0,"ax",@progbits
	.align	128
        .global         triton_poi_fused_leaky_relu_leaky_relu_backward_0
        .type           triton_poi_fused_leaky_relu_leaky_relu_backward_0,@function
        .size           triton_poi_fused_leaky_relu_leaky_relu_backward_0,(.L_x_1 - triton_poi_fused_leaky_relu_leaky_relu_backward_0)
        .other          triton_poi_fused_leaky_relu_leaky_relu_backward_0,@"STO_CUDA_ENTRY STV_DEFAULT"
triton_poi_fused_leaky_relu_leaky_relu_backward_0:
.text.triton_poi_fused_leaky_relu_leaky_relu_backward_0:
[----:B------:R-:W0:Y:S02]  /*0000*/  LDC R1, c[0x0][0x28] ;  /* 0x00000a00ff017b82 */ /* 0x000e240000000800 */
[----:B------:R-:W1:Y:S01]  /*0010*/  S2R R0, SR_TID.X ;  /* 0x0000000000007919 */ /* 0x000e620000002100 */
[----:B------:R-:W2:Y:S01]  /*0020*/  LDC.64 R2, c[0x0][0x210] ;  /* 0x00008400ff027b82 */ /* 0x000ea20000000a00 */
[----:B------:R-:W-:Y:S01]  /*0030*/  CS2R R8, SRZ ;  /* 0x0000000000087805 */ /* 0x000fe2000001ff00 */
[----:B------:R-:W-:Y:S01]  /*0040*/  ULDC.64 UR4, c[0x0][0x208] ;  /* 0x0000820000047ab9 */ /* 0x000fe20000000a00 */
[----:B------:R-:W3:Y:S01]  /*0050*/  S2R R5, SR_CTAID.X ;  /* 0x0000000000057919 */ /* 0x000ee20000002500 */
[----:B------:R-:W-:Y:S01]  /*0060*/  ULDC.64 UR6, c[0x0][0x218] ;  /* 0x0000860000067ab9 */ /* 0x000fe20000000a00 */
[----:B-1----:R-:W-:-:S05]  /*0070*/  IMAD.SHL.U32 R0, R0, 0x2, RZ ;  /* 0x0000000200007824 */ /* 0x002fca00078e00ff */
[----:B------:R-:W-:-:S05]  /*0080*/  LOP3.LUT R0, R0, 0xfe, RZ, 0xc0, !PT ;  /* 0x000000fe00007812 */ /* 0x000fca00078ec0ff */
[----:B---3--:R-:W-:-:S04]  /*0090*/  IMAD R5, R5, 0x100, R0 ;  /* 0x0000010005057824 */ /* 0x008fc800078e0200 */
[C---:B--2---:R-:W-:Y:S01]  /*00a0*/  IMAD.WIDE R2, R5.reuse, 0x4, R2 ;  /* 0x0000000405027825 */ /* 0x044fe200078e0202 */
[----:B------:R-:W-:-:S13]  /*00b0*/  ISETP.GE.AND P0, PT, R5, 0x100, PT ;  /* 0x000001000500780c */ /* 0x000fda0003f06270 */
[----:B------:R-:W2:Y:S02]  /*00c0*/  @!P0 LDG.E.64 R8, desc[UR4][R2.64] ;  /* 0x0000000402088981 */ /* 0x000ea4000c1e1b00 */
[----:B--2---:R-:W-:Y:S02]  /*00d0*/  FSETP.GT.AND P2, PT, R8, RZ, PT ;  /* 0x000000ff0800720b */ /* 0x004fe40003f44000 */
[----:B------:R-:W-:-:S11]  /*00e0*/  FSETP.GT.AND P1, PT, R9, RZ, PT ;  /* 0x000000ff0900720b */ /* 0x000fd60003f24000 */
[----:B------:R-:W-:Y:S02]  /*00f0*/  @!P2 FMUL R8, R8, 0.10000000149011611938 ;  /* 0x3dcccccd0808a820 */ /* 0x000fe40000400000 */
[----:B------:R-:W-:Y:S01]  /*0100*/  @!P1 FMUL R9, R9, 0.10000000149011611938 ;  /* 0x3dcccccd09099820 */ /* 0x000fe20000400000 */
[----:B------:R-:W-:Y:S02]  /*0110*/  IADD3 R4, P1, R5, UR6, RZ ;  /* 0x0000000605047c10 */ /* 0x000fe4000ff3e0ff */
[----:B------:R-:W-:Y:S02]  /*0120*/  FSETP.GT.AND P3, PT, R8, RZ, PT ;  /* 0x000000ff0800720b */ /* 0x000fe40003f64000 */
[----:B------:R-:W-:Y:S01]  /*0130*/  FSETP.GT.AND P2, PT, R9, RZ, PT ;  /* 0x000000ff0900720b */ /* 0x000fe20003f44000 */
[----:B------:R1:W-:Y:S01]  /*0140*/  @!P0 STG.E.64 desc[UR4][R2.64], R8 ;  /* 0x0000000802008986 */ /* 0x0003e2000c101b04 */
[----:B------:R-:W-:Y:S02]  /*0150*/  SEL R0, RZ, 0x1, !P3 ;  /* 0x00000001ff007807 */ /* 0x000fe40005800000 */
[----:B------:R-:W-:-:S02]  /*0160*/  SEL R7, RZ, 0x100, !P2 ;  /* 0x00000100ff077807 */ /* 0x000fc40005000000 */
[----:B------:R-:W-:-:S03]  /*0170*/  LEA.HI.X.SX32 R5, R5, UR7, 0x1, P1 ;  /* 0x0000000705057c11 */ /* 0x000fc600088f0eff */
[----:B------:R-:W-:Y:S01]  /*0180*/  IMAD.IADD R7, R0, 0x1, R7 ;  /* 0x0000000100077824 */ /* 0x000fe200078e0207 */
[----:B------:R-:W-:Y:S06]  /*0190*/  @P0 EXIT ;  /* 0x000000000000094d */ /* 0x000fec0003800000 */
[----:B------:R-:W-:Y:S01]  /*01a0*/  STG.E.U16 desc[UR4][R4.64], R7 ;  /* 0x0000000704007986 */ /* 0x000fe2000c101504 */
[----:B------:R-:W-:Y:S05]  /*01b0*/  EXIT ;  /* 0x000000000000794d */ /* 0x000fea0003800000 */
.L_x_0:
[----:B------:R-:W-:-:S00]  /*01c0*/  BRA `(.L_x_0) ;  /* 0xfffffffc00fc7947 */ /* 0x000fc0000383ffff */
[----:B------:R-:W-:-:S00]  /*01d0*/  NOP ;  /* 0x0000000000007918 */ /* 0x000fc00000000000 */
        /* <DEDUP_REMOVED lines=10> */
.L_x_1:


//--------------------- .nv.constant0.triton_poi_fused_leaky_relu_leaky_relu_backward_0 --------------------------
	.section	.nv.constant0.triton_poi_fused_leaky_relu_leaky_relu_backward_0,"a",@progbits
	.sectionflags	@""
	.align	4
.nv.constant0.triton_poi_fused_leaky_relu_leaky_relu_backward_0:
	.zero		548
